	.headerflags	@"EF_CUDA_TEXMODE_UNIFIED EF_CUDA_64BIT_ADDRESS EF_CUDA_SM86 EF_CUDA_VIRTUAL_SM(EF_CUDA_SM86)"
	.elftype	@"ET_EXEC"


//--------------------- .nv.info                  --------------------------
	.section	.nv.info,"",@"SHT_CUDA_INFO"
	.align	4


	//----- nvinfo : EIATTR_REGCOUNT
	.align		4
        /*0000*/ 	.byte	0x04, 0x2f
        /*0002*/ 	.short	(.L_8 - .L_7)
	.align		4
.L_7:
        /*0004*/ 	.word	index@(triton_red_fused__softmax__to_copy_add_2)
        /*0008*/ 	.word	0x0000001f


	//----- nvinfo : EIATTR_MIN_STACK_SIZE
	.align		4
.L_8:
        /*000c*/ 	.byte	0x04, 0x12
        /*000e*/ 	.short	(.L_10 - .L_9)
	.align		4
.L_9:
        /*0010*/ 	.word	index@(triton_red_fused__softmax__to_copy_add_2)
        /*0014*/ 	.word	0x00000000


	//----- nvinfo : EIATTR_FRAME_SIZE
	.align		4
.L_10:
        /*0018*/ 	.byte	0x04, 0x11
        /*001a*/ 	.short	(.L_12 - .L_11)
	.align		4
.L_11:
        /*001c*/ 	.word	index@(triton_red_fused__softmax__to_copy_add_2)
        /*0020*/ 	.word	0x00000000


	//----- nvinfo : EIATTR_MIN_STACK_SIZE
	.align		4
.L_12:
        /*0024*/ 	.byte	0x04, 0x12
        /*0026*/ 	.short	(.L_14 - .L_13)
	.align		4
.L_13:
        /*0028*/ 	.word	index@(triton_red_fused__softmax__to_copy_add_2)
        /*002c*/ 	.word	0x00000000
.L_14:


//--------------------- .nv.info.triton_red_fused__softmax__to_copy_add_2 --------------------------
	.section	.nv.info.triton_red_fused__softmax__to_copy_add_2,"",@"SHT_CUDA_INFO"
	.sectionflags	@""
	.align	4


	//----- nvinfo : EIATTR_CUDA_API_VERSION
	.align		4
        /*0000*/ 	.byte	0x04, 0x37
        /*0002*/ 	.short	(.L_16 - .L_15)
.L_15:
        /*0004*/ 	.word	0x0000007c


	//----- nvinfo : EIATTR_SW2861232_WAR
	.align		4
.L_16:
        /*0008*/ 	.byte	0x01, 0x35
	.zero		2


	//----- nvinfo : EIATTR_PARAM_CBANK
	.align		4
        /*000c*/ 	.byte	0x04, 0x0a
        /*000e*/ 	.short	(.L_18 - .L_17)
	.align		4
.L_17:
        /*0010*/ 	.word	index@(.nv.constant0.triton_red_fused__softmax__to_copy_add_2)
        /*0014*/ 	.short	0x0160
        /*0016*/ 	.short	0x0028


	//----- nvinfo : EIATTR_CBANK_PARAM_SIZE
	.align		4
.L_18:
        /*0018*/ 	.byte	0x03, 0x19
        /*001a*/ 	.short	0x0028


	//----- nvinfo : EIATTR_KPARAM_INFO
	.align		4
        /*001c*/ 	.byte	0x04, 0x17
        /*001e*/ 	.short	(.L_20 - .L_19)
.L_19:
        /*0020*/ 	.word	0x00000000
        /*0024*/ 	.short	0x0005
        /*0026*/ 	.short	0x0020
        /*0028*/ 	.byte	0x00, 0xf4, 0x21, 0x00


	//----- nvinfo : EIATTR_KPARAM_INFO
	.align		4
.L_20:
        /*002c*/ 	.byte	0x04, 0x17
        /*002e*/ 	.short	(.L_22 - .L_21)
.L_21:
        /*0030*/ 	.word	0x00000000
        /*0034*/ 	.short	0x0004
        /*0036*/ 	.short	0x001c
        /*0038*/ 	.byte	0x00, 0xf0, 0x11, 0x00


	//----- nvinfo : EIATTR_KPARAM_INFO
	.align		4
.L_22:
        /*003c*/ 	.byte	0x04, 0x17
        /*003e*/ 	.short	(.L_24 - .L_23)
.L_23:
        /*0040*/ 	.word	0x00000000
        /*0044*/ 	.short	0x0003
        /*0046*/ 	.short	0x0018
        /*0048*/ 	.byte	0x00, 0xf0, 0x11, 0x00


	//----- nvinfo : EIATTR_KPARAM_INFO
	.align		4
.L_24:
        /*004c*/ 	.byte	0x04, 0x17
        /*004e*/ 	.short	(.L_26 - .L_25)
.L_25:
        /*0050*/ 	.word	0x00000000
        /*0054*/ 	.short	0x0002
        /*0056*/ 	.short	0x0010
        /*0058*/ 	.byte	0x00, 0xf4, 0x21, 0x00


	//----- nvinfo : EIATTR_KPARAM_INFO
	.align		4
.L_26:
        /*005c*/ 	.byte	0x04, 0x17
        /*005e*/ 	.short	(.L_28 - .L_27)
.L_27:
        /*0060*/ 	.word	0x00000000
        /*0064*/ 	.short	0x0001
        /*0066*/ 	.short	0x0008
        /*0068*/ 	.byte	0x00, 0xf4, 0x21, 0x00


	//----- nvinfo : EIATTR_KPARAM_INFO
	.align		4
.L_28:
        /*006c*/ 	.byte	0x04, 0x17
        /*006e*/ 	.short	(.L_30 - .L_29)
.L_29:
        /*0070*/ 	.word	0x00000000
        /*0074*/ 	.short	0x0000
        /*0076*/ 	.short	0x0000
        /*0078*/ 	.byte	0x00, 0xf4, 0x21, 0x00


	//----- nvinfo : EIATTR_MAXREG_COUNT
	.align		4
.L_30:
        /*007c*/ 	.byte	0x03, 0x1b
        /*007e*/ 	.short	0x00ff


	//----- nvinfo : EIATTR_EXTERNS
	.align		4
        /*0080*/ 	.byte	0x04, 0x0f
        /*0082*/ 	.short	(.L_32 - .L_31)


	//   ....[0]....
	.align		4
.L_31:
        /*0084*/ 	.word	index@(__assertfail)


	//----- nvinfo : EIATTR_COOP_GROUP_MASK_REGIDS
	.align		4
.L_32:
        /*0088*/ 	.byte	0x04, 0x29
        /*008a*/ 	.short	(.L_34 - .L_33)


	//   ....[0]....
.L_33:
        /*008c*/ 	.word	0xffffffff


	//   ....[1]....
        /*0090*/ 	.word	0xffffffff


	//   ....[2]....
        /*0094*/ 	.word	0xffffffff


	//   ....[3]....
        /*0098*/ 	.word	0xffffffff


	//----- nvinfo : EIATTR_COOP_GROUP_INSTR_OFFSETS
	.align		4
.L_34:
        /*009c*/ 	.byte	0x04, 0x28
        /*009e*/ 	.short	(.L_36 - .L_35)


	//   ....[0]....
.L_35:
        /*00a0*/ 	.word	0x00000ba0


	//   ....[1]....
        /*00a4*/ 	.word	0x00000c20


	//   ....[2]....
        /*00a8*/ 	.word	0x00000d60


	//   ....[3]....
        /*00ac*/ 	.word	0x00000d80


	//----- nvinfo : EIATTR_SYSCALL_OFFSETS
	.align		4
.L_36:
        /*00b0*/ 	.byte	0x04, 0x46
        /*00b2*/ 	.short	(.L_38 - .L_37)


	//   ....[0]....
.L_37:
        /*00b4*/ 	.word	0x000017f0


	//   ....[1]....
        /*00b8*/ 	.word	0x00001920


	//----- nvinfo : EIATTR_EXIT_INSTR_OFFSETS
	.align		4
.L_38:
        /*00bc*/ 	.byte	0x04, 0x1c
        /*00be*/ 	.short	(.L_40 - .L_39)


	//   ....[0]....
.L_39:
        /*00c0*/ 	.word	0x000016c0


	//----- nvinfo : EIATTR_REQNTID
	.align		4
.L_40:
        /*00c4*/ 	.byte	0x04, 0x10
        /*00c6*/ 	.short	(.L_42 - .L_41)
.L_41:
        /*00c8*/ 	.word	0x00000100
        /*00cc*/ 	.word	0x00000001
        /*00d0*/ 	.word	0x00000001


	//----- nvinfo : EIATTR_CRS_STACK_SIZE
	.align		4
.L_42:
        /*00d4*/ 	.byte	0x04, 0x1e
        /*00d6*/ 	.short	(.L_44 - .L_43)
.L_43:
        /*00d8*/ 	.word	0x00000000
.L_44:


//--------------------- .nv.callgraph             --------------------------
	.section	.nv.callgraph,"",@"SHT_CUDA_CALLGRAPH"
	.align	4
	.sectionentsize	8
	.align		4
        /*0000*/ 	.word	0x00000000
	.align		4
        /*0004*/ 	.word	0xffffffff
	.align		4
        /*0008*/ 	.word	index@(triton_red_fused__softmax__to_copy_add_2)
	.align		4
        /*000c*/ 	.word	index@(__assertfail)
	.align		4
        /*0010*/ 	.word	0x00000000
	.align		4
        /*0014*/ 	.word	0xfffffffe
	.align		4
        /*0018*/ 	.word	0x00000000
	.align		4
        /*001c*/ 	.word	0xfffffffd
	.align		4
        /*0020*/ 	.word	0x00000000
	.align		4
        /*0024*/ 	.word	0xfffffffc


//--------------------- .nv.rel.action            --------------------------
	.section	.nv.rel.action,"",@"SHT_CUDA_RELOCINFO"
	.align	8
	.sectionentsize	8
        /*0000*/ 	.byte	0x73, 0x00, 0x00, 0x00, 0x00, 0x00, 0x00, 0x00, 0x00, 0x00, 0x00, 0x11, 0x25, 0x00, 0x05, 0x36


//--------------------- .nv.constant4             --------------------------
	.section	.nv.constant4,"a",@progbits
	.align	8
	.align		8
.nv.constant4:
        /*0000*/ 	.dword	__assertfail
	.align		8
        /*0008*/ 	.dword	assertFunc_1
	.align		8
        /*0010*/ 	.dword	assertFile_1
	.align		8
        /*0018*/ 	.dword	assertMessage_1
	.align		8
        /*0020*/ 	.dword	assertFunc_0
	.align		8
        /*0028*/ 	.dword	assertFile_0
	.align		8
        /*0030*/ 	.dword	assertMessage_0
	.align		8
        /*0038*/ 	.dword	_$_str


//--------------------- .nv.constant0.triton_red_fused__softmax__to_copy_add_2 --------------------------
	.section	.nv.constant0.triton_red_fused__softmax__to_copy_add_2,"a",@progbits
	.sectionflags	@""
	.align	4
.nv.constant0.triton_red_fused__softmax__to_copy_add_2:
	.zero		392


//--------------------- .text.triton_red_fused__softmax__to_copy_add_2 --------------------------
	.section	.text.triton_red_fused__softmax__to_copy_add_2,"ax",@progbits
	.sectionflags	@"SHF_BARRIERS=1"
	.sectioninfo	@"SHI_REGISTERS=31"
	.align	128
        .global         triton_red_fused__softmax__to_copy_add_2
        .type           triton_red_fused__softmax__to_copy_add_2,@function
        .size           triton_red_fused__softmax__to_copy_add_2,(.L_x_5 - triton_red_fused__softmax__to_copy_add_2)
        .other          triton_red_fused__softmax__to_copy_add_2,@"STO_CUDA_ENTRY STV_DEFAULT"
triton_red_fused__softmax__to_copy_add_2:
.text.triton_red_fused__softmax__to_copy_add_2:
[----:B------:R-:W-:Y:S02]  /*0000*/  IMAD.MOV.U32 R1, RZ, RZ, c[0x0][0x28] ;  /* 0x00000a00ff017624 */ /* 0x000fe400078e00ff */
[----:B------:R-:W0:Y:S01]  /*0010*/  S2R R0, SR_CTAID.X ;  /* 0x0000000000007919 */ /* 0x000e220000002500 */
[----:B------:R-:W-:Y:S01]  /*0020*/  CS2R R14, SRZ ;  /* 0x00000000000e7805 */ /* 0x000fe2000001ff00 */
[----:B------:R-:W-:Y:S01]  /*0030*/  IMAD.MOV.U32 R16, RZ, RZ, -0x800000 ;  /* 0xff800000ff107424 */ /* 0x000fe200078e00ff */
[----:B------:R-:W-:Y:S01]  /*0040*/  ULDC.64 UR4, c[0x0][0x118] ;  /* 0x0000460000047ab9 */ /* 0x000fe20000000a00 */
[----:B------:R-:W1:Y:S01]  /*0050*/  S2R R10, SR_TID.X ;  /* 0x00000000000a7919 */ /* 0x000e620000002100 */
[----:B0-----:R-:W-:Y:S01]  /*0060*/  IMAD.SHL.U32 R7, R0, 0x40, RZ ;  /* 0x0000004000077824 */ /* 0x001fe200078e00ff */
[----:B------:R-:W-:Y:S02]  /*0070*/  SHF.R.S32.HI R3, RZ, 0x19, R0 ;  /* 0x00000019ff037819 */ /* 0x000fe40000011400 */
[--C-:B-1----:R-:W-:Y:S01]  /*0080*/  SHF.R.U32.HI R0, RZ, 0x2, R10.reuse ;  /* 0x00000002ff007819 */ /* 0x102fe2000001160a */
[----:B------:R-:W-:Y:S01]  /*0090*/  IMAD.SHL.U32 R9, R10, 0x4, RZ ;  /* 0x000000040a097824 */ /* 0x000fe200078e00ff */
[----:B------:R-:W-:-:S02]  /*00a0*/  SHF.R.U32.HI R12, RZ, 0x6, R10 ;  /* 0x00000006ff0c7819 */ /* 0x000fc4000001160a */
[----:B------:R-:W-:Y:S02]  /*00b0*/  SGXT R3, R3, 0x1 ;  /* 0x000000010303781a */ /* 0x000fe40000000200 */
[--C-:B------:R-:W-:Y:S02]  /*00c0*/  LOP3.LUT R2, R7, 0x3f, R10.reuse, 0xf8, !PT ;  /* 0x0000003f07027812 */ /* 0x100fe400078ef80a */
[----:B------:R-:W-:Y:S02]  /*00d0*/  SGXT.U32 R0, R0, 0x6 ;  /* 0x000000060000781a */ /* 0x000fe40000000000 */
[----:B------:R-:W-:Y:S02]  /*00e0*/  SHF.R.U32.HI R8, RZ, 0x1, R10 ;  /* 0x00000001ff087819 */ /* 0x000fe4000001160a */
[----:B------:R-:W-:Y:S02]  /*00f0*/  SGXT.U32 R12, R12, 0x2 ;  /* 0x000000020c0c781a */ /* 0x000fe40000000000 */
[----:B------:R-:W-:-:S02]  /*0100*/  LEA.HI R5, R3, R2, RZ, 0x9 ;  /* 0x0000000203057211 */ /* 0x000fc400078f48ff */
[----:B------:R-:W-:Y:S02]  /*0110*/  LOP3.LUT R2, R0, R7, RZ, 0xfc, !PT ;  /* 0x0000000700027212 */ /* 0x000fe400078efcff */
[----:B------:R-:W-:Y:S02]  /*0120*/  LOP3.LUT R4, R10, 0xff, RZ, 0xc0, !PT ;  /* 0x000000ff0a047812 */ /* 0x000fe400078ec0ff */
[----:B------:R-:W-:Y:S02]  /*0130*/  LOP3.LUT R13, R8, 0x7e, RZ, 0xc0, !PT ;  /* 0x0000007e080d7812 */ /* 0x000fe400078ec0ff */
[----:B------:R-:W-:Y:S02]  /*0140*/  LOP3.LUT R11, R10, 0x3f, RZ, 0xc0, !PT ;  /* 0x0000003f0a0b7812 */ /* 0x000fe400078ec0ff */
[----:B------:R-:W-:Y:S01]  /*0150*/  LOP3.LUT R6, R9, 0xfc, RZ, 0xc0, !PT ;  /* 0x000000fc09067812 */ /* 0x000fe200078ec0ff */
[----:B------:R-:W-:Y:S01]  /*0160*/  IMAD R0, R4, 0x2, R13 ;  /* 0x0000000204007824 */ /* 0x000fe200078e020d */
[----:B------:R-:W-:Y:S01]  /*0170*/  LOP3.LUT R8, R12, 0xfffffe00, R5, 0xf8, !PT ;  /* 0xfffffe000c087812 */ /* 0x000fe200078ef805 */
[----:B------:R-:W-:Y:S01]  /*0180*/  IMAD.MOV.U32 R4, RZ, RZ, 0x2 ;  /* 0x00000002ff047424 */ /* 0x000fe200078e00ff */
[----:B------:R-:W-:-:S02]  /*0190*/  LEA.HI R3, R3, R2, RZ, 0x9 ;  /* 0x0000000203037211 */ /* 0x000fc400078f48ff */
[----:B------:R-:W-:Y:S02]  /*01a0*/  LOP3.LUT R9, R12, 0xfc, R9, 0xf8, !PT ;  /* 0x000000fc0c097812 */ /* 0x000fe400078ef809 */
[----:B------:R-:W-:Y:S02]  /*01b0*/  SHF.R.U32.HI R6, RZ, 0x1, R6 ;  /* 0x00000001ff067819 */ /* 0x000fe40000011606 */
[----:B------:R-:W-:Y:S02]  /*01c0*/  IADD3 R7, -R7, R8, -R11 ;  /* 0x0000000807077210 */ /* 0x000fe40007ffe90b */
[----:B------:R-:W-:Y:S01]  /*01d0*/  LOP3.LUT R13, R10, 0x3, RZ, 0xc0, !PT ;  /* 0x000000030a0d7812 */ /* 0x000fe200078ec0ff */
[----:B------:R-:W-:Y:S01]  /*01e0*/  IMAD R6, R9, 0x2, R6 ;  /* 0x0000000209067824 */ /* 0x000fe200078e0206 */
[----:B------:R-:W-:Y:S02]  /*01f0*/  LOP3.LUT R8, R3, 0xfffffe00, RZ, 0xc0, !PT ;  /* 0xfffffe0003087812 */ /* 0x000fe400078ec0ff */
[----:B------:R-:W-:Y:S01]  /*0200*/  SHF.R.S32.HI R3, RZ, 0x9, R5 ;  /* 0x00000009ff037819 */ /* 0x000fe20000011405 */
[----:B------:R-:W-:Y:S01]  /*0210*/  IMAD R9, R2, 0x200, R13 ;  /* 0x0000020002097824 */ /* 0x000fe200078e020d */
[----:B------:R-:W-:-:S03]  /*0220*/  IADD3 R8, R13, R8, -R2 ;  /* 0x000000080d087210 */ /* 0x000fc60007ffe802 */
[----:B------:R-:W-:-:S04]  /*0230*/  IMAD.WIDE R2, R3, R4, c[0x0][0x168] ;  /* 0x00005a0003027625 */ /* 0x000fc800078e0204 */
.L_x_1:
[----:B------:R-:W-:Y:S01]  /*0240*/  LOP3.LUT R18, R14, R9, RZ, 0xfc, !PT ;  /* 0x000000090e127212 */ /* 0x000fe200078efcff */
[----:B------:R-:W-:-:S04]  /*0250*/  IMAD.MOV.U32 R19, RZ, RZ, 0x2 ;  /* 0x00000002ff137424 */ /* 0x000fc800078e00ff */
[----:B------:R-:W-:-:S06]  /*0260*/  IMAD.WIDE R18, R18, R19, c[0x0][0x160] ;  /* 0x0000580012127625 */ /* 0x000fcc00078e0213 */
[----:B------:R0:W2:Y:S01]  /*0270*/  LDG.E.EL.U16 R19, [R18.64] ;  /* 0x0000000412137981 */ /* 0x0000a2000c2e1500 */
[--C-:B------:R-:W-:Y:S01]  /*0280*/  IMAD.IADD R21, R8, 0x1, R14.reuse ;  /* 0x0000000108157824 */ /* 0x100fe200078e020e */
[----:B------:R-:W-:Y:S01]  /*0290*/  WARPSYNC 0xffffffff ;  /* 0xffffffff00007948 */ /* 0x000fe20003800000 */
[----:B------:R-:W-:Y:S01]  /*02a0*/  IMAD.MOV.U32 R22, RZ, RZ, 0x3e055027 ;  /* 0x3e055027ff167424 */ /* 0x000fe200078e00ff */
[----:B------:R-:W-:Y:S01]  /*02b0*/  BAR.SYNC.DEFER_BLOCKING 0x0 ;  /* 0x0000000000007b1d */ /* 0x000fe20000010000 */
[----:B------:R-:W-:Y:S01]  /*02c0*/  IMAD.IADD R24, R7, 0x1, R14 ;  /* 0x0000000107187824 */ /* 0x000fe200078e020e */
[----:B------:R-:W-:Y:S02]  /*02d0*/  IABS R20, R21 ;  /* 0x0000001500147213 */ /* 0x000fe40000000000 */
[----:B------:R-:W-:Y:S02]  /*02e0*/  ISETP.GT.AND P2, PT, R21, RZ, PT ;  /* 0x000000ff1500720c */ /* 0x000fe40003f44270 */
[----:B------:R-:W-:-:S02]  /*02f0*/  I2FP.F32.S32 R4, R20 ;  /* 0x0000001400047245 */ /* 0x000fc40000201400 */
[----:B------:R-:W-:Y:S02]  /*0300*/  IABS R25, R24 ;  /* 0x0000001800197213 */ /* 0x000fe40000000000 */
[----:B------:R-:W-:Y:S01]  /*0310*/  SEL R21, RZ, 0x10, !P2 ;  /* 0x00000010ff157807 */ /* 0x000fe20005000000 */
[----:B------:R-:W-:-:S05]  /*0320*/  FMUL R4, R4, 0.125 ;  /* 0x3e00000004047820 */ /* 0x000fca0000400000 */
[----:B------:R-:W-:-:S13]  /*0330*/  FSETP.GEU.AND P0, PT, R4, 1.175494350822287508e-38, PT ;  /* 0x008000000400780b */ /* 0x000fda0003f0e000 */
[----:B------:R-:W-:-:S05]  /*0340*/  @!P0 FMUL R4, R4, 8388608 ;  /* 0x4b00000004048820 */ /* 0x000fca0000400000 */
[C---:B------:R-:W-:Y:S02]  /*0350*/  IADD3 R5, R4.reuse, -0x3f2aaaab, RZ ;  /* 0xc0d5555504057810 */ /* 0x040fe40007ffe0ff */
[----:B------:R-:W-:Y:S02]  /*0360*/  ISETP.GE.U32.AND P1, PT, R4, 0x7f800000, PT ;  /* 0x7f8000000400780c */ /* 0x000fe40003f26070 */
[----:B------:R-:W-:-:S05]  /*0370*/  LOP3.LUT R17, R5, 0xff800000, RZ, 0xc0, !PT ;  /* 0xff80000005117812 */ /* 0x000fca00078ec0ff */
[----:B------:R-:W-:-:S04]  /*0380*/  IMAD.IADD R5, R4, 0x1, -R17 ;  /* 0x0000000104057824 */ /* 0x000fc800078e0a11 */
[----:B------:R-:W-:Y:S01]  /*0390*/  FADD R23, R5, -1 ;  /* 0xbf80000005177421 */ /* 0x000fe20000000000 */
[----:B------:R-:W-:Y:S02]  /*03a0*/  FSEL R5, RZ, -23, P0 ;  /* 0xc1b80000ff057808 */ /* 0x000fe40000000000 */
[----:B------:R-:W-:Y:S01]  /*03b0*/  FSETP.NEU.AND P0, PT, R4, RZ, PT ;  /* 0x000000ff0400720b */ /* 0x000fe20003f0d000 */
[----:B0-----:R-:W-:-:S04]  /*03c0*/  FFMA.FTZ R18, R23, -R22, 0.14084610342979431152 ;  /* 0x3e1039f617127423 */ /* 0x001fc80000010816 */
[----:B------:R-:W-:-:S04]  /*03d0*/  FFMA.FTZ R18, R23, R18, -0.12148627638816833496 ;  /* 0xbdf8cdcc17127423 */ /* 0x000fc80000010012 */
[----:B------:R-:W-:-:S04]  /*03e0*/  FFMA.FTZ R18, R23, R18, 0.13980610668659210205 ;  /* 0x3e0f295517127423 */ /* 0x000fc80000010012 */
[----:B------:R-:W-:-:S04]  /*03f0*/  FFMA.FTZ R18, R23, R18, -0.16684235632419586182 ;  /* 0xbe2ad8b917127423 */ /* 0x000fc80000010012 */
[----:B------:R-:W-:-:S04]  /*0400*/  FFMA.FTZ R18, R23, R18, 0.20012299716472625732 ;  /* 0x3e4ced0b17127423 */ /* 0x000fc80000010012 */
[----:B------:R-:W-:-:S04]  /*0410*/  FFMA.FTZ R18, R23, R18, -0.24999669194221496582 ;  /* 0xbe7fff2217127423 */ /* 0x000fc80000010012 */
[----:B------:R-:W-:-:S04]  /*0420*/  FFMA.FTZ R18, R23, R18, 0.33333182334899902344 ;  /* 0x3eaaaa7817127423 */ /* 0x000fc80000010012 */
[C---:B------:R-:W-:Y:S01]  /*0430*/  FFMA.FTZ R26, R23.reuse, R18, -0.5 ;  /* 0xbf000000171a7423 */ /* 0x040fe20000010012 */
[----:B------:R-:W-:Y:S01]  /*0440*/  I2FP.F32.S32 R18, R17 ;  /* 0x0000001100127245 */ /* 0x000fe20000201400 */
[----:B------:R-:W-:Y:S02]  /*0450*/  IMAD.MOV.U32 R17, RZ, RZ, R25 ;  /* 0x000000ffff117224 */ /* 0x000fe400078e0019 */
[C---:B------:R-:W-:Y:S02]  /*0460*/  FMUL R26, R23.reuse, R26 ;  /* 0x0000001a171a7220 */ /* 0x040fe40000400000 */
[----:B------:R-:W-:Y:S01]  /*0470*/  FFMA.FTZ R5, R18, 1.1920928955078125e-07, R5 ;  /* 0x3400000012057823 */ /* 0x000fe20000010005 */
[----:B------:R-:W-:Y:S01]  /*0480*/  I2FP.F32.S32 R18, R17 ;  /* 0x0000001100127245 */ /* 0x000fe20000201400 */
[----:B------:R-:W-:Y:S01]  /*0490*/  FFMA.FTZ R26, R23, R26, R23 ;  /* 0x0000001a171a7223 */ /* 0x000fe20000010017 */
[----:B------:R-:W-:-:S03]  /*04a0*/  @P1 IMAD.MOV.U32 R23, RZ, RZ, 0x7f800000 ;  /* 0x7f800000ff171424 */ /* 0x000fc600078e00ff */
[----:B------:R-:W-:Y:S01]  /*04b0*/  FFMA.FTZ R5, R5, 0.69314718246459960938, R26 ;  /* 0x3f31721805057823 */ /* 0x000fe2000001001a */
[----:B------:R-:W-:Y:S01]  /*04c0*/  @P1 FFMA.FTZ R5, R4, R23, +INF ;  /* 0x7f80000004051423 */ /* 0x000fe20000010017 */
[----:B------:R-:W-:Y:S01]  /*04d0*/  FMUL R18, R18, 0.125 ;  /* 0x3e00000012127820 */ /* 0x000fe20000400000 */
[----:B------:R-:W-:Y:S02]  /*04e0*/  IMAD.MOV.U32 R26, RZ, RZ, R20 ;  /* 0x000000ffff1a7224 */ /* 0x000fe400078e0014 */
[----:B------:R-:W-:Y:S02]  /*04f0*/  FMUL.M8 R5, R5, 0.36067375540733337402 ;  /* 0x3eb8aa3b05057820 */ /* 0x000fe40000700000 */
[----:B------:R-:W-:Y:S02]  /*0500*/  FSETP.GEU.AND P1, PT, R18, 1.175494350822287508e-38, PT ;  /* 0x008000001200780b */ /* 0x000fe40003f2e000 */
[----:B------:R-:W-:Y:S02]  /*0510*/  ISETP.GE.AND P3, PT, R26, 0x8, PT ;  /* 0x000000081a00780c */ /* 0x000fe40003f66270 */
[----:B------:R-:W-:-:S04]  /*0520*/  FSEL R25, R5, -INF , P0 ;  /* 0xff80000005197808 */ /* 0x000fc80000000000 */
[----:B------:R0:W1:Y:S05]  /*0530*/  F2I.S64.TRUNC R4, R25 ;  /* 0x0000001900047311 */ /* 0x00006a000020d900 */
[----:B------:R-:W-:Y:S01]  /*0540*/  @!P1 FMUL R18, R18, 8388608 ;  /* 0x4b00000012129820 */ /* 0x000fe20000400000 */
[----:B0-----:R-:W-:-:S04]  /*0550*/  SHF.R.S32.HI R25, RZ, 0x1f, R20 ;  /* 0x0000001fff197819 */ /* 0x001fc80000011414 */
[C---:B------:R-:W-:Y:S02]  /*0560*/  IADD3 R23, R18.reuse, -0x3f2aaaab, RZ ;  /* 0xc0d5555512177810 */ /* 0x040fe40007ffe0ff */
[----:B------:R-:W-:Y:S02]  /*0570*/  ISETP.GE.U32.AND P2, PT, R18, 0x7f800000, PT ;  /* 0x7f8000001200780c */ /* 0x000fe40003f46070 */
[----:B------:R-:W-:Y:S02]  /*0580*/  LOP3.LUT R23, R23, 0xff800000, RZ, 0xc0, !PT ;  /* 0xff80000017177812 */ /* 0x000fe400078ec0ff */
[----:B-1----:R-:W-:-:S03]  /*0590*/  IADD3 R27, P0, R4, 0x8, RZ ;  /* 0x00000008041b7810 */ /* 0x002fc60007f1e0ff */
[----:B------:R-:W-:Y:S01]  /*05a0*/  IMAD.IADD R4, R18, 0x1, -R23 ;  /* 0x0000000112047824 */ /* 0x000fe200078e0a17 */
[----:B------:R-:W-:Y:S01]  /*05b0*/  I2FP.F32.S32 R23, R23 ;  /* 0x0000001700177245 */ /* 0x000fe20000201400 */
[----:B------:R-:W-:Y:S01]  /*05c0*/  IMAD.X R28, RZ, RZ, R5, P0 ;  /* 0x000000ffff1c7224 */ /* 0x000fe200000e0605 */
[----:B------:R-:W-:Y:S01]  /*05d0*/  ISETP.LT.U32.AND P0, PT, R27, 0xf, PT ;  /* 0x0000000f1b00780c */ /* 0x000fe20003f01070 */
[----:B------:R-:W-:Y:S01]  /*05e0*/  FADD R5, R4, -1 ;  /* 0xbf80000004057421 */ /* 0x000fe20000000000 */
[----:B------:R-:W-:Y:S02]  /*05f0*/  FSEL R4, RZ, -23, P1 ;  /* 0xc1b80000ff047808 */ /* 0x000fe40000800000 */
[C---:B------:R-:W-:Y:S01]  /*0600*/  ISETP.LT.AND.EX P0, PT, R28.reuse, RZ, PT, P0 ;  /* 0x000000ff1c00720c */ /* 0x040fe20003f01300 */
[----:B------:R-:W-:Y:S02]  /*0610*/  FFMA.FTZ R22, R5, -R22, 0.14084610342979431152 ;  /* 0x3e1039f605167423 */ /* 0x000fe40000010816 */
[----:B------:R-:W-:Y:S01]  /*0620*/  FFMA.FTZ R4, R23, 1.1920928955078125e-07, R4 ;  /* 0x3400000017047823 */ /* 0x000fe20000010004 */
[----:B------:R-:W-:Y:S01]  /*0630*/  @P3 SEL R26, R27, 0xf, P0 ;  /* 0x0000000f1b1a3807 */ /* 0x000fe20000000000 */
[----:B------:R-:W-:Y:S01]  /*0640*/  FFMA.FTZ R22, R5, R22, -0.12148627638816833496 ;  /* 0xbdf8cdcc05167423 */ /* 0x000fe20000010016 */
[----:B------:R-:W-:-:S02]  /*0650*/  @P3 SEL R25, R28, RZ, P0 ;  /* 0x000000ff1c193207 */ /* 0x000fc40000000000 */
[----:B------:R-:W-:Y:S01]  /*0660*/  IADD3 R21, P0, R26, R21, RZ ;  /* 0x000000151a157210 */ /* 0x000fe20007f1e0ff */
[----:B------:R-:W-:-:S04]  /*0670*/  FFMA.FTZ R22, R5, R22, 0.13980610668659210205 ;  /* 0x3e0f295505167423 */ /* 0x000fc80000010016 */
[----:B------:R-:W-:Y:S01]  /*0680*/  IMAD.X R25, RZ, RZ, R25, P0 ;  /* 0x000000ffff197224 */ /* 0x000fe200000e0619 */
[----:B------:R-:W-:-:S04]  /*0690*/  FFMA.FTZ R22, R5, R22, -0.16684235632419586182 ;  /* 0xbe2ad8b905167423 */ /* 0x000fc80000010016 */
[----:B------:R-:W-:Y:S01]  /*06a0*/  SHF.R.U32.HI R20, RZ, 0x1a, R25 ;  /* 0x0000001aff147819 */ /* 0x000fe20000011619 */
[----:B------:R-:W-:-:S03]  /*06b0*/  FFMA.FTZ R22, R5, R22, 0.20012299716472625732 ;  /* 0x3e4ced0b05167423 */ /* 0x000fc60000010016 */
[----:B------:R-:W-:Y:S01]  /*06c0*/  LOP3.LUT R20, R20, 0x20, RZ, 0xc0, !PT ;  /* 0x0000002014147812 */ /* 0x000fe200078ec0ff */
[----:B------:R-:W-:-:S03]  /*06d0*/  FFMA.FTZ R22, R5, R22, -0.24999669194221496582 ;  /* 0xbe7fff2205167423 */ /* 0x000fc60000010016 */
[----:B------:R-:W-:Y:S01]  /*06e0*/  IADD3 R20, P3, R20, R21, RZ ;  /* 0x0000001514147210 */ /* 0x000fe20007f7e0ff */
[----:B------:R-:W-:-:S03]  /*06f0*/  FFMA.FTZ R22, R5, R22, 0.33333182334899902344 ;  /* 0x3eaaaa7805167423 */ /* 0x000fc60000010016 */
[----:B------:R-:W-:Y:S01]  /*0700*/  ISETP.GE.U32.AND P0, PT, R20, 0x20, PT ;  /* 0x000000201400780c */ /* 0x000fe20003f06070 */
[----:B------:R-:W-:Y:S01]  /*0710*/  IMAD.X R20, RZ, RZ, R25, P3 ;  /* 0x000000ffff147224 */ /* 0x000fe200018e0619 */
[----:B------:R-:W-:-:S04]  /*0720*/  FFMA.FTZ R22, R5, R22, -0.5 ;  /* 0xbf00000005167423 */ /* 0x000fc80000010016 */
[----:B------:R-:W-:Y:S01]  /*0730*/  ISETP.GE.U32.AND.EX P0, PT, R20, RZ, PT, P0 ;  /* 0x000000ff1400720c */ /* 0x000fe20003f06100 */
[----:B------:R-:W-:-:S04]  /*0740*/  FMUL R22, R5, R22 ;  /* 0x0000001605167220 */ /* 0x000fc80000400000 */
[----:B------:R-:W-:-:S04]  /*0750*/  FFMA.FTZ R5, R5, R22, R5 ;  /* 0x0000001605057223 */ /* 0x000fc80000010005 */
[----:B------:R-:W-:Y:S01]  /*0760*/  FFMA.FTZ R4, R4, 0.69314718246459960938, R5 ;  /* 0x3f31721804047823 */ /* 0x000fe20000010005 */
[----:B--2---:R0:W-:Y:S02]  /*0770*/  STS.U16 [R0], R19 ;  /* 0x0000001300007388 */ /* 0x0041e40000000400 */
[----:B0-----:R-:W-:-:S04]  /*0780*/  @P2 IMAD.MOV.U32 R19, RZ, RZ, 0x7f800000 ;  /* 0x7f800000ff132424 */ /* 0x001fc800078e00ff */
[----:B------:R-:W-:Y:S01]  /*0790*/  @P2 FFMA.FTZ R4, R18, R19, +INF ;  /* 0x7f80000012042423 */ /* 0x000fe20000010013 */
[----:B------:R-:W-:Y:S06]  /*07a0*/  BAR.SYNC.DEFER_BLOCKING 0x0 ;  /* 0x0000000000007b1d */ /* 0x000fec0000010000 */
[----:B------:R-:W-:Y:S05]  /*07b0*/  @P0 BRA `(.L_x_0) ;  /* 0x0000104000000947 */ /* 0x000fea0003800000 */
[----:B------:R-:W-:Y:S01]  /*07c0*/  FMUL.M8 R4, R4, 0.36067375540733337402 ;  /* 0x3eb8aa3b04047820 */ /* 0x000fe20000700000 */
[----:B------:R-:W-:Y:S01]  /*07d0*/  FSETP.NEU.AND P0, PT, R18, RZ, PT ;  /* 0x000000ff1200720b */ /* 0x000fe20003f0d000 */
[----:B------:R-:W-:Y:S01]  /*07e0*/  WARPSYNC 0xffffffff ;  /* 0xffffffff00007948 */ /* 0x000fe20003800000 */
[----:B------:R-:W-:-:S02]  /*07f0*/  ISETP.GE.AND P2, PT, R17, 0x8, PT ;  /* 0x000000081100780c */ /* 0x000fc40003f46270 */
[----:B------:R-:W-:Y:S02]  /*0800*/  FSEL R4, R4, -INF , P0 ;  /* 0xff80000004047808 */ /* 0x000fe40000000000 */
[----:B------:R-:W-:-:S04]  /*0810*/  ISETP.GT.AND P1, PT, R24, RZ, PT ;  /* 0x000000ff1800720c */ /* 0x000fc80003f24270 */
[----:B------:R-:W0:Y:S01]  /*0820*/  F2I.S64.TRUNC R4, R4 ;  /* 0x0000000400047311 */ /* 0x000e22000020d900 */
[----:B------:R-:W-:Y:S02]  /*0830*/  SEL R20, RZ, 0x10, !P1 ;  /* 0x00000010ff147807 */ /* 0x000fe40004800000 */
[----:B0-----:R-:W-:-:S05]  /*0840*/  IADD3 R18, P0, R4, 0x8, RZ ;  /* 0x0000000804127810 */ /* 0x001fca0007f1e0ff */
[----:B------:R-:W-:Y:S01]  /*0850*/  IMAD.X R19, RZ, RZ, R5, P0 ;  /* 0x000000ffff137224 */ /* 0x000fe200000e0605 */
[----:B------:R-:W-:Y:S02]  /*0860*/  ISETP.LT.U32.AND P0, PT, R18, 0xf, PT ;  /* 0x0000000f1200780c */ /* 0x000fe40003f01070 */
[----:B------:R-:W-:Y:S02]  /*0870*/  SHF.R.S32.HI R5, RZ, 0x1f, R17 ;  /* 0x0000001fff057819 */ /* 0x000fe40000011411 */
[----:B------:R-:W-:-:S04]  /*0880*/  ISETP.LT.AND.EX P0, PT, R19, RZ, PT, P0 ;  /* 0x000000ff1300720c */ /* 0x000fc80003f01300 */
[----:B------:R-:W-:Y:S02]  /*0890*/  @P2 SEL R17, R18, 0xf, P0 ;  /* 0x0000000f12112807 */ /* 0x000fe40000000000 */
[----:B------:R-:W-:Y:S02]  /*08a0*/  @P2 SEL R5, R19, RZ, P0 ;  /* 0x000000ff13052207 */ /* 0x000fe40000000000 */
[----:B------:R-:W-:-:S05]  /*08b0*/  IADD3 R4, P0, R17, R20, RZ ;  /* 0x0000001411047210 */ /* 0x000fca0007f1e0ff */
[----:B------:R-:W-:-:S05]  /*08c0*/  IMAD.X R17, RZ, RZ, R5, P0 ;  /* 0x000000ffff117224 */ /* 0x000fca00000e0605 */
[----:B------:R-:W-:-:S04]  /*08d0*/  SHF.R.U32.HI R5, RZ, 0x1a, R17 ;  /* 0x0000001aff057819 */ /* 0x000fc80000011611 */
[----:B------:R-:W-:-:S04]  /*08e0*/  LOP3.LUT R5, R5, 0x20, RZ, 0xc0, !PT ;  /* 0x0000002005057812 */ /* 0x000fc800078ec0ff */
[----:B------:R-:W-:-:S05]  /*08f0*/  IADD3 R5, P0, R5, R4, RZ ;  /* 0x0000000405057210 */ /* 0x000fca0007f1e0ff */
[----:B------:R-:W-:Y:S01]  /*0900*/  IMAD.X R17, RZ, RZ, R17, P0 ;  /* 0x000000ffff117224 */ /* 0x000fe200000e0611 */
[----:B------:R-:W-:-:S04]  /*0910*/  LEA R4, P0, R5, R2, 0x7 ;  /* 0x0000000205047211 */ /* 0x000fc800078038ff */
[----:B------:R-:W-:Y:S02]  /*0920*/  LEA.HI.X R5, R5, R3, R17, 0x7, P0 ;  /* 0x0000000305057211 */ /* 0x000fe400000f3c11 */
[----:B------:R-:W0:Y:S04]  /*0930*/  LDS.U16 R17, [R6] ;  /* 0x0000000006117984 */ /* 0x000e280000000400 */
[----:B------:R-:W-:Y:S06]  /*0940*/  BAR.SYNC.DEFER_BLOCKING 0x0 ;  /* 0x0000000000007b1d */ /* 0x000fec0000010000 */
[----:B------:R-:W2:Y:S01]  /*0950*/  LDG.E.EL.U16 R4, [R4.64] ;  /* 0x0000000404047981 */ /* 0x000ea2000c2e1500 */
[----:B------:R-:W-:-:S02]  /*0960*/  FSETP.NAN.AND P1, PT, R16, R16, PT ;  /* 0x000000101000720b */ /* 0x000fc40003f28000 */
[----:B------:R-:W-:Y:S01]  /*0970*/  IADD3 R14, R14, 0x4, RZ ;  /* 0x000000040e0e7810 */ /* 0x000fe20007ffe0ff */
[----:B0-----:R-:W-:Y:S02]  /*0980*/  IMAD.U32 R17, R17, 0x10000, RZ ;  /* 0x0001000011117824 */ /* 0x001fe400078e00ff */
[----:B--2---:R-:W-:-:S04]  /*0990*/  IMAD.U32 R18, R4, 0x10000, RZ ;  /* 0x0001000004127824 */ /* 0x004fc800078e00ff */
[----:B------:R-:W-:-:S05]  /*09a0*/  FADD R17, R17, R18 ;  /* 0x0000001211117221 */ /* 0x000fca0000000000 */
[----:B------:R-:W-:-:S04]  /*09b0*/  FSETP.GT.AND P0, PT, R16, R17, PT ;  /* 0x000000111000720b */ /* 0x000fc80003f04000 */
[----:B------:R-:W-:-:S04]  /*09c0*/  FSEL R19, R16, R17, P0 ;  /* 0x0000001110137208 */ /* 0x000fc80000000000 */
[----:B------:R-:W-:-:S04]  /*09d0*/  FSEL R19, R16, R19, P1 ;  /* 0x0000001310137208 */ /* 0x000fc80000800000 */
[C---:B------:R-:W-:Y:S01]  /*09e0*/  FSETP.NEU.AND P0, PT, R19.reuse, -INF , PT ;  /* 0xff8000001300780b */ /* 0x040fe20003f0d000 */
[----:B------:R-:W-:Y:S01]  /*09f0*/  FADD R16, -R19, R16 ;  /* 0x0000001013107221 */ /* 0x000fe20000000100 */
[----:B------:R-:W-:-:S03]  /*0a00*/  FADD R18, R17, -R19 ;  /* 0x8000001311127221 */ /* 0x000fc60000000000 */
[----:B------:R-:W-:Y:S01]  /*0a10*/  FMUL R17, R16, 1.4426950216293334961 ;  /* 0x3fb8aa3b10117820 */ /* 0x000fe20000400000 */
[----:B------:R-:W-:Y:S01]  /*0a20*/  FMUL R18, R18, 1.4426950216293334961 ;  /* 0x3fb8aa3b12127820 */ /* 0x000fe20000400000 */
[----:B------:R-:W-:-:S03]  /*0a30*/  IMAD.MOV.U32 R16, RZ, RZ, R19 ;  /* 0x000000ffff107224 */ /* 0x000fc600078e0013 */
[----:B------:R-:W-:Y:S02]  /*0a40*/  FSETP.GEU.AND P1, PT, R17, -126, PT ;  /* 0xc2fc00001100780b */ /* 0x000fe40003f2e000 */
[----:B------:R-:W-:-:S11]  /*0a50*/  FSETP.GEU.AND P2, PT, R18, -126, PT ;  /* 0xc2fc00001200780b */ /* 0x000fd60003f4e000 */
[----:B------:R-:W-:Y:S02]  /*0a60*/  @!P1 FMUL R17, R17, 0.5 ;  /* 0x3f00000011119820 */ /* 0x000fe40000400000 */
[----:B------:R-:W-:Y:S02]  /*0a70*/  @!P2 FMUL R18, R18, 0.5 ;  /* 0x3f0000001212a820 */ /* 0x000fe40000400000 */
[----:B------:R-:W0:Y:S08]  /*0a80*/  MUFU.EX2 R4, R17 ;  /* 0x0000001100047308 */ /* 0x000e300000000800 */
[----:B------:R-:W1:Y:S01]  /*0a90*/  MUFU.EX2 R5, R18 ;  /* 0x0000001200057308 */ /* 0x000e620000000800 */
[----:B0-----:R-:W-:Y:S01]  /*0aa0*/  @!P1 FMUL R4, R4, R4 ;  /* 0x0000000404049220 */ /* 0x001fe20000400000 */
[----:B------:R-:W-:-:S04]  /*0ab0*/  ISETP.GE.U32.AND P1, PT, R14, 0x200, PT ;  /* 0x000002000e00780c */ /* 0x000fc80003f26070 */
[----:B------:R-:W-:Y:S01]  /*0ac0*/  FSEL R4, R4, 1, P0 ;  /* 0x3f80000004047808 */ /* 0x000fe20000000000 */
[----:B-1----:R-:W-:-:S05]  /*0ad0*/  @!P2 FMUL R5, R5, R5 ;  /* 0x000000050505a220 */ /* 0x002fca0000400000 */
[----:B------:R-:W-:-:S05]  /*0ae0*/  FSEL R5, R5, 1, P0 ;  /* 0x3f80000005057808 */ /* 0x000fca0000000000 */
[----:B------:R-:W-:Y:S01]  /*0af0*/  FFMA R15, R4, R15, R5 ;  /* 0x0000000f040f7223 */ /* 0x000fe20000000005 */
[----:B------:R-:W-:Y:S05]  /*0b00*/  @!P1 BRA `(.L_x_1) ;  /* 0xfffff73000009947 */ /* 0x000fea000383ffff */
[----:B------:R-:W-:Y:S01]  /*0b10*/  WARPSYNC 0xffffffff ;  /* 0xffffffff00007948 */ /* 0x000fe20003800000 */
[----:B------:R-:W-:Y:S01]  /*0b20*/  BAR.SYNC.DEFER_BLOCKING 0x0 ;  /* 0x0000000000007b1d */ /* 0x000fe20000010000 */
[----:B------:R-:W-:Y:S01]  /*0b30*/  IMAD.SHL.U32 R12, R12, 0x4, RZ ;  /* 0x000000040c0c7824 */ /* 0x000fe200078e00ff */
[----:B------:R-:W-:Y:S01]  /*0b40*/  ISETP.GE.AND P1, PT, R10, 0x100, PT ;  /* 0x000001000a00780c */ /* 0x000fe20003f26270 */
[----:B------:R-:W-:-:S05]  /*0b50*/  IMAD.SHL.U32 R5, R11, 0x10, RZ ;  /* 0x000000100b057824 */ /* 0x000fca00078e00ff */
[----:B------:R-:W-:-:S05]  /*0b60*/  LOP3.LUT R5, R5, R12, RZ, 0xfc, !PT ;  /* 0x0000000c05057212 */ /* 0x000fca00078efcff */
[----:B------:R-:W-:Y:S04]  /*0b70*/  STS [R5], R19 ;  /* 0x0000001305007388 */ /* 0x000fe80000000800 */
[----:B------:R-:W-:Y:S06]  /*0b80*/  BAR.SYNC.DEFER_BLOCKING 0x0 ;  /* 0x0000000000007b1d */ /* 0x000fec0000010000 */
[----:B------:R-:W0:Y:S04]  /*0b90*/  @!P1 LDS R4, [R10.X4] ;  /* 0x000000000a049984 */ /* 0x000e280000004800 */
[----:B0-----:R-:W0:Y:S01]  /*0ba0*/  SHFL.BFLY PT, R17, R4, 0x2, 0x1f ;  /* 0x0c401f0004117f89 */ /* 0x001e2200000e0000 */
[----:B------:R-:W-:-:S02]  /*0bb0*/  FSETP.NAN.AND P2, PT, R4, R4, PT ;  /* 0x000000040400720b */ /* 0x000fc40003f48000 */
[----:B0-----:R-:W-:-:S04]  /*0bc0*/  FSETP.GT.AND P0, PT, R4, R17, PT ;  /* 0x000000110400720b */ /* 0x001fc80003f04000 */
[C---:B------:R-:W-:Y:S02]  /*0bd0*/  FSEL R17, R4.reuse, R17, P0 ;  /* 0x0000001104117208 */ /* 0x040fe40000000000 */
[----:B------:R-:W-:Y:S02]  /*0be0*/  ISETP.NE.AND P0, PT, R13, RZ, PT ;  /* 0x000000ff0d00720c */ /* 0x000fe40003f05270 */
[----:B------:R-:W-:Y:S02]  /*0bf0*/  FSEL R17, R4, R17, P2 ;  /* 0x0000001104117208 */ /* 0x000fe40001000000 */
[----:B------:R-:W-:Y:S02]  /*0c00*/  ISETP.LT.AND P0, PT, R10, 0x100, !P0 ;  /* 0x000001000a00780c */ /* 0x000fe40004701270 */
[C---:B------:R-:W-:Y:S01]  /*0c10*/  FSETP.NAN.AND P3, PT, R17.reuse, R17, PT ;  /* 0x000000111100720b */ /* 0x040fe20003f68000 */
[----:B------:R-:W0:Y:S02]  /*0c20*/  SHFL.BFLY PT, R12, R17, 0x1, 0x1f ;  /* 0x0c201f00110c7f89 */ /* 0x000e2400000e0000 */
[----:B0-----:R-:W-:-:S13]  /*0c30*/  FSETP.GT.AND P2, PT, R17, R12, PT ;  /* 0x0000000c1100720b */ /* 0x001fda0003f44000 */
[----:B------:R-:W-:-:S05]  /*0c40*/  @!P2 SEL R17, R17, R12, P3 ;  /* 0x0000000c1111a207 */ /* 0x000fca0001800000 */
[----:B------:R-:W-:Y:S04]  /*0c50*/  @P0 STS [R10.X4], R17 ;  /* 0x000000110a000388 */ /* 0x000fe80000004800 */
[----:B------:R-:W-:Y:S06]  /*0c60*/  BAR.SYNC.DEFER_BLOCKING 0x0 ;  /* 0x0000000000007b1d */ /* 0x000fec0000010000 */
[----:B------:R-:W0:Y:S02]  /*0c70*/  LDS R4, [R11.X16] ;  /* 0x000000000b047984 */ /* 0x000e24000000c800 */
[----:B0-----:R-:W-:-:S02]  /*0c80*/  FADD R12, R19, -R4 ;  /* 0x80000004130c7221 */ /* 0x001fc40000000000 */
[----:B------:R-:W-:Y:S01]  /*0c90*/  BAR.SYNC.DEFER_BLOCKING 0x0 ;  /* 0x0000000000007b1d */ /* 0x000fe20000010000 */
[----:B------:R-:W-:Y:S01]  /*0ca0*/  FSETP.NEU.AND P2, PT, R4, -INF , PT ;  /* 0xff8000000400780b */ /* 0x000fe20003f4d000 */
[----:B------:R-:W-:-:S05]  /*0cb0*/  FMUL R12, R12, 1.4426950216293334961 ;  /* 0x3fb8aa3b0c0c7820 */ /* 0x000fca0000400000 */
[----:B------:R-:W-:-:S04]  /*0cc0*/  FSEL R12, R12, RZ, P2 ;  /* 0x000000ff0c0c7208 */ /* 0x000fc80001000000 */
[----:B------:R-:W-:-:S13]  /*0cd0*/  FSETP.GEU.AND P2, PT, R12, -126, PT ;  /* 0xc2fc00000c00780b */ /* 0x000fda0003f4e000 */
[----:B------:R-:W-:-:S04]  /*0ce0*/  @!P2 FMUL R12, R12, 0.5 ;  /* 0x3f0000000c0ca820 */ /* 0x000fc80000400000 */
[----:B------:R0:W1:Y:S02]  /*0cf0*/  MUFU.EX2 R14, R12 ;  /* 0x0000000c000e7308 */ /* 0x0000640000000800 */
[----:B0-----:R-:W-:Y:S01]  /*0d00*/  IMAD.MOV.U32 R12, RZ, RZ, RZ ;  /* 0x000000ffff0c7224 */ /* 0x001fe200078e00ff */
[----:B-1----:R-:W-:-:S04]  /*0d10*/  @!P2 FMUL R14, R14, R14 ;  /* 0x0000000e0e0ea220 */ /* 0x002fc80000400000 */
[----:B------:R-:W-:-:S05]  /*0d20*/  FMUL R14, R15, R14 ;  /* 0x0000000e0f0e7220 */ /* 0x000fca0000400000 */
[----:B------:R-:W-:Y:S04]  /*0d30*/  STS [R5], R14 ;  /* 0x0000000e05007388 */ /* 0x000fe80000000800 */
[----:B------:R-:W-:Y:S06]  /*0d40*/  BAR.SYNC.DEFER_BLOCKING 0x0 ;  /* 0x0000000000007b1d */ /* 0x000fec0000010000 */
[----:B------:R-:W0:Y:S04]  /*0d50*/  @!P1 LDS R13, [R10.X4] ;  /* 0x000000000a0d9984 */ /* 0x000e280000004800 */
[----:B0-----:R-:W0:Y:S02]  /*0d60*/  SHFL.BFLY PT, R16, R13, 0x2, 0x1f ;  /* 0x0c401f000d107f89 */ /* 0x001e2400000e0000 */
[----:B0-----:R-:W-:-:S05]  /*0d70*/  FADD R16, R13, R16 ;  /* 0x000000100d107221 */ /* 0x001fca0000000000 */
[----:B------:R-:W0:Y:S02]  /*0d80*/  SHFL.BFLY PT, R15, R16, 0x1, 0x1f ;  /* 0x0c201f00100f7f89 */ /* 0x000e2400000e0000 */
[----:B0-----:R-:W-:-:S05]  /*0d90*/  FADD R15, R16, R15 ;  /* 0x0000000f100f7221 */ /* 0x001fca0000000000 */
[----:B------:R-:W-:Y:S04]  /*0da0*/  @P0 STS [R10.X4], R15 ;  /* 0x0000000f0a000388 */ /* 0x000fe80000004800 */
[----:B------:R-:W-:Y:S06]  /*0db0*/  BAR.SYNC.DEFER_BLOCKING 0x0 ;  /* 0x0000000000007b1d */ /* 0x000fec0000010000 */
[----:B------:R-:W0:Y:S02]  /*0dc0*/  LDS R17, [R11.X16] ;  /* 0x000000000b117984 */ /* 0x000e24000000c800 */
[----:B0-----:R-:W-:-:S02]  /*0dd0*/  FSETP.GT.AND P1, PT, |R17|, 8.50705917302346158658e+37, PT ;  /* 0x7e8000001100780b */ /* 0x001fc40003f24200 */
[----:B------:R-:W-:-:S11]  /*0de0*/  FSETP.GEU.AND P2, PT, |R17|, 1.175494350822287508e-38, PT ;  /* 0x008000001100780b */ /* 0x000fd60003f4e200 */
[----:B------:R-:W-:-:S04]  /*0df0*/  @P1 FMUL R17, R17, 0.25 ;  /* 0x3e80000011111820 */ /* 0x000fc80000400000 */
[----:B------:R-:W-:-:S04]  /*0e00*/  @!P2 FMUL R17, R17, 16777216 ;  /* 0x4b8000001111a820 */ /* 0x000fc80000400000 */
[----:B------:R0:W1:Y:S03]  /*0e10*/  MUFU.RCP R5, R17 ;  /* 0x0000001100057308 */ /* 0x0000660000001000 */
.L_x_3:
[----:B------:R-:W-:Y:S01]  /*0e20*/  LOP3.LUT R13, R12, R9, RZ, 0xfc, !PT ;  /* 0x000000090c0d7212 */ /* 0x000fe200078efcff */
[----:B------:R-:W-:-:S04]  /*0e30*/  IMAD.MOV.U32 R14, RZ, RZ, 0x2 ;  /* 0x00000002ff0e7424 */ /* 0x000fc800078e00ff */
[----:B------:R-:W-:-:S05]  /*0e40*/  IMAD.WIDE R14, R13, R14, c[0x0][0x160] ;  /* 0x000058000d0e7625 */ /* 0x000fca00078e020e */
[----:B0-----:R0:W2:Y:S01]  /*0e50*/  LDG.E.EF.U16 R17, [R14.64] ;  /* 0x000000040e117981 */ /* 0x0010a2000c0e1500 */
        /* <DEDUP_REMOVED lines=8> */
[----:B0-----:R-:W-:Y:S02]  /*0ee0*/  IABS R14, R21 ;  /* 0x00000015000e7213 */ /* 0x001fe40000000000 */
[----:B------:R-:W-:Y:S01]  /*0ef0*/  SHF.R.S32.HI R18, RZ, 0x1f, R16 ;  /* 0x0000001fff127819 */ /* 0x000fe20000011410 */
[----:B------:R-:W-:-:S05]  /*0f00*/  FMUL R10, R10, 0.125 ;  /* 0x3e0000000a0a7820 */ /* 0x000fca0000400000 */
[----:B------:R-:W-:-:S13]  /*0f10*/  FSETP.GEU.AND P0, PT, R10, 1.175494350822287508e-38, PT ;  /* 0x008000000a00780b */ /* 0x000fda0003f0e000 */
[----:B------:R-:W-:-:S05]  /*0f20*/  @!P0 FMUL R10, R10, 8388608 ;  /* 0x4b0000000a0a8820 */ /* 0x000fca0000400000 */
[C---:B------:R-:W-:Y:S02]  /*0f30*/  IADD3 R11, R10.reuse, -0x3f2aaaab, RZ ;  /* 0xc0d555550a0b7810 */ /* 0x040fe40007ffe0ff */
[----:B------:R-:W-:Y:S02]  /*0f40*/  ISETP.GE.U32.AND P3, PT, R10, 0x7f800000, PT ;  /* 0x7f8000000a00780c */ /* 0x000fe40003f66070 */
[----:B------:R-:W-:-:S04]  /*0f50*/  LOP3.LUT R23, R11, 0xff800000, RZ, 0xc0, !PT ;  /* 0xff8000000b177812 */ /* 0x000fc800078ec0ff */
[----:B------:R-:W-:Y:S01]  /*0f60*/  I2FP.F32.S32 R20, R23 ;  /* 0x0000001700147245 */ /* 0x000fe20000201400 */
[----:B------:R-:W-:-:S04]  /*0f70*/  IMAD.IADD R11, R10, 0x1, -R23 ;  /* 0x000000010a0b7824 */ /* 0x000fc800078e0a17 */
[----:B------:R-:W-:Y:S02]  /*0f80*/  FADD R22, R11, -1 ;  /* 0xbf8000000b167421 */ /* 0x000fe40000000000 */
[----:B------:R-:W-:Y:S02]  /*0f90*/  @P3 IMAD.MOV.U32 R23, RZ, RZ, 0x7f800000 ;  /* 0x7f800000ff173424 */ /* 0x000fe400078e00ff */
[----:B------:R-:W-:-:S04]  /*0fa0*/  FFMA.FTZ R11, R22, -R19, 0.14084610342979431152 ;  /* 0x3e1039f6160b7423 */ /* 0x000fc80000010813 */
[----:B------:R-:W-:-:S04]  /*0fb0*/  FFMA.FTZ R11, R22, R11, -0.12148627638816833496 ;  /* 0xbdf8cdcc160b7423 */ /* 0x000fc8000001000b */
[----:B------:R-:W-:-:S04]  /*0fc0*/  FFMA.FTZ R11, R22, R11, 0.13980610668659210205 ;  /* 0x3e0f2955160b7423 */ /* 0x000fc8000001000b */
[----:B------:R-:W-:-:S04]  /*0fd0*/  FFMA.FTZ R11, R22, R11, -0.16684235632419586182 ;  /* 0xbe2ad8b9160b7423 */ /* 0x000fc8000001000b */
[----:B------:R-:W-:-:S04]  /*0fe0*/  FFMA.FTZ R11, R22, R11, 0.20012299716472625732 ;  /* 0x3e4ced0b160b7423 */ /* 0x000fc8000001000b */
[----:B------:R-:W-:-:S04]  /*0ff0*/  FFMA.FTZ R11, R22, R11, -0.24999669194221496582 ;  /* 0xbe7fff22160b7423 */ /* 0x000fc8000001000b */
[----:B------:R-:W-:-:S04]  /*1000*/  FFMA.FTZ R11, R22, R11, 0.33333182334899902344 ;  /* 0x3eaaaa78160b7423 */ /* 0x000fc8000001000b */
[----:B------:R-:W-:Y:S01]  /*1010*/  FFMA.FTZ R15, R22, R11, -0.5 ;  /* 0xbf000000160f7423 */ /* 0x000fe2000001000b */
[----:B------:R-:W-:Y:S02]  /*1020*/  FSEL R11, RZ, -23, P0 ;  /* 0xc1b80000ff0b7808 */ /* 0x000fe40000000000 */
[----:B------:R-:W-:Y:S01]  /*1030*/  FSETP.NEU.AND P0, PT, R10, RZ, PT ;  /* 0x000000ff0a00720b */ /* 0x000fe20003f0d000 */
[----:B------:R-:W-:Y:S02]  /*1040*/  FMUL R15, R22, R15 ;  /* 0x0000000f160f7220 */ /* 0x000fe40000400000 */
[----:B------:R-:W-:Y:S02]  /*1050*/  FFMA.FTZ R11, R20, 1.1920928955078125e-07, R11 ;  /* 0x34000000140b7823 */ /* 0x000fe4000001000b */
[----:B------:R-:W-:Y:S01]  /*1060*/  FFMA.FTZ R22, R22, R15, R22 ;  /* 0x0000000f16167223 */ /* 0x000fe20000010016 */
[----:B------:R-:W-:-:S03]  /*1070*/  I2FP.F32.S32 R15, R14 ;  /* 0x0000000e000f7245 */ /* 0x000fc60000201400 */
[----:B------:R-:W-:Y:S01]  /*1080*/  FFMA.FTZ R11, R11, 0.69314718246459960938, R22 ;  /* 0x3f3172180b0b7823 */ /* 0x000fe20000010016 */
[----:B------:R-:W-:Y:S01]  /*1090*/  @P3 FFMA.FTZ R11, R10, R23, +INF ;  /* 0x7f8000000a0b3423 */ /* 0x000fe20000010017 */
[----:B------:R-:W-:Y:S01]  /*10a0*/  FMUL R15, R15, 0.125 ;  /* 0x3e0000000f0f7820 */ /* 0x000fe20000400000 */
[----:B------:R-:W-:Y:S02]  /*10b0*/  IMAD.MOV.U32 R22, RZ, RZ, R16 ;  /* 0x000000ffff167224 */ /* 0x000fe400078e0010 */
[----:B------:R-:W-:Y:S02]  /*10c0*/  FMUL.M8 R11, R11, 0.36067375540733337402 ;  /* 0x3eb8aa3b0b0b7820 */ /* 0x000fe40000700000 */
[----:B------:R-:W-:Y:S02]  /*10d0*/  FSETP.GEU.AND P3, PT, R15, 1.175494350822287508e-38, PT ;  /* 0x008000000f00780b */ /* 0x000fe40003f6e000 */
[----:B------:R-:W-:Y:S02]  /*10e0*/  ISETP.GE.AND P4, PT, R22, 0x8, PT ;  /* 0x000000081600780c */ /* 0x000fe40003f86270 */
[----:B------:R-:W-:-:S06]  /*10f0*/  FSEL R11, R11, -INF , P0 ;  /* 0xff8000000b0b7808 */ /* 0x000fcc0000000000 */
[----:B------:R-:W0:Y:S03]  /*1100*/  F2I.S64.TRUNC R10, R11 ;  /* 0x0000000b000a7311 */ /* 0x000e26000020d900 */
[----:B------:R-:W-:-:S05]  /*1110*/  @!P3 FMUL R15, R15, 8388608 ;  /* 0x4b0000000f0fb820 */ /* 0x000fca0000400000 */
[----:B------:R-:W-:-:S04]  /*1120*/  IADD3 R20, R15, -0x3f2aaaab, RZ ;  /* 0xc0d555550f147810 */ /* 0x000fc80007ffe0ff */
[----:B------:R-:W-:Y:S02]  /*1130*/  LOP3.LUT R20, R20, 0xff800000, RZ, 0xc0, !PT ;  /* 0xff80000014147812 */ /* 0x000fe400078ec0ff */
[----:B0-----:R-:W-:-:S03]  /*1140*/  IADD3 R23, P0, R10, 0x8, RZ ;  /* 0x000000080a177810 */ /* 0x001fc60007f1e0ff */
[----:B------:R-:W-:Y:S01]  /*1150*/  IMAD.IADD R10, R15, 0x1, -R20 ;  /* 0x000000010f0a7824 */ /* 0x000fe200078e0a14 */
[----:B------:R-:W-:Y:S01]  /*1160*/  I2FP.F32.S32 R20, R20 ;  /* 0x0000001400147245 */ /* 0x000fe20000201400 */
[----:B------:R-:W-:Y:S01]  /*1170*/  IMAD.X R24, RZ, RZ, R11, P0 ;  /* 0x000000ffff187224 */ /* 0x000fe200000e060b */
[----:B------:R-:W-:Y:S01]  /*1180*/  ISETP.LT.U32.AND P0, PT, R23, 0xf, PT ;  /* 0x0000000f1700780c */ /* 0x000fe20003f01070 */
[----:B------:R-:W-:Y:S01]  /*1190*/  FADD R10, R10, -1 ;  /* 0xbf8000000a0a7421 */ /* 0x000fe20000000000 */
[----:B------:R-:W-:Y:S02]  /*11a0*/  SEL R11, RZ, 0x10, !P5 ;  /* 0x00000010ff0b7807 */ /* 0x000fe40006800000 */
[----:B------:R-:W-:Y:S01]  /*11b0*/  ISETP.LT.AND.EX P0, PT, R24, RZ, PT, P0 ;  /* 0x000000ff1800720c */ /* 0x000fe20003f01300 */
[----:B------:R-:W-:-:S03]  /*11c0*/  FFMA.FTZ R19, R10, -R19, 0.14084610342979431152 ;  /* 0x3e1039f60a137423 */ /* 0x000fc60000010813 */
[----:B------:R-:W-:Y:S01]  /*11d0*/  @P4 SEL R22, R23, 0xf, P0 ;  /* 0x0000000f17164807 */ /* 0x000fe20000000000 */
[----:B------:R-:W-:Y:S01]  /*11e0*/  FFMA.FTZ R19, R10, R19, -0.12148627638816833496 ;  /* 0xbdf8cdcc0a137423 */ /* 0x000fe20000010013 */
[----:B------:R-:W-:Y:S02]  /*11f0*/  @P4 SEL R18, R24, RZ, P0 ;  /* 0x000000ff18124207 */ /* 0x000fe40000000000 */
[----:B------:R-:W-:Y:S01]  /*1200*/  IADD3 R11, P0, R22, R11, RZ ;  /* 0x0000000b160b7210 */ /* 0x000fe20007f1e0ff */
[----:B------:R-:W-:Y:S01]  /*1210*/  FFMA.FTZ R19, R10, R19, 0.13980610668659210205 ;  /* 0x3e0f29550a137423 */ /* 0x000fe20000010013 */
[----:B------:R-:W-:-:S03]  /*1220*/  ISETP.GE.U32.AND P4, PT, R15, 0x7f800000, PT ;  /* 0x7f8000000f00780c */ /* 0x000fc60003f86070 */
[----:B------:R-:W-:Y:S01]  /*1230*/  IMAD.X R18, RZ, RZ, R18, P0 ;  /* 0x000000ffff127224 */ /* 0x000fe200000e0612 */
[----:B------:R-:W-:-:S04]  /*1240*/  FFMA.FTZ R19, R10, R19, -0.16684235632419586182 ;  /* 0xbe2ad8b90a137423 */ /* 0x000fc80000010013 */
[----:B------:R-:W-:Y:S01]  /*1250*/  SHF.R.U32.HI R16, RZ, 0x1a, R18 ;  /* 0x0000001aff107819 */ /* 0x000fe20000011612 */
[----:B------:R-:W-:-:S03]  /*1260*/  FFMA.FTZ R19, R10, R19, 0.20012299716472625732 ;  /* 0x3e4ced0b0a137423 */ /* 0x000fc60000010013 */
[----:B------:R-:W-:Y:S01]  /*1270*/  LOP3.LUT R16, R16, 0x20, RZ, 0xc0, !PT ;  /* 0x0000002010107812 */ /* 0x000fe200078ec0ff */
[----:B------:R-:W-:-:S03]  /*1280*/  FFMA.FTZ R19, R10, R19, -0.24999669194221496582 ;  /* 0xbe7fff220a137423 */ /* 0x000fc60000010013 */
[----:B------:R-:W-:Y:S01]  /*1290*/  IADD3 R16, P5, R16, R11, RZ ;  /* 0x0000000b10107210 */ /* 0x000fe20007fbe0ff */
[----:B------:R-:W-:Y:S01]  /*12a0*/  FFMA.FTZ R19, R10, R19, 0.33333182334899902344 ;  /* 0x3eaaaa780a137423 */ /* 0x000fe20000010013 */
[----:B------:R-:W-:Y:S02]  /*12b0*/  FSEL R11, RZ, -23, P3 ;  /* 0xc1b80000ff0b7808 */ /* 0x000fe40001800000 */
[----:B------:R-:W-:Y:S01]  /*12c0*/  ISETP.GE.U32.AND P0, PT, R16, 0x20, PT ;  /* 0x000000201000780c */ /* 0x000fe20003f06070 */
[----:B------:R-:W-:Y:S01]  /*12d0*/  IMAD.X R16, RZ, RZ, R18, P5 ;  /* 0x000000ffff107224 */ /* 0x000fe200028e0612 */
[----:B------:R-:W-:Y:S01]  /*12e0*/  FFMA.FTZ R19, R10, R19, -0.5 ;  /* 0xbf0000000a137423 */ /* 0x000fe20000010013 */
[----:B------:R-:W-:-:S03]  /*12f0*/  FFMA.FTZ R11, R20, 1.1920928955078125e-07, R11 ;  /* 0x34000000140b7823 */ /* 0x000fc6000001000b */
[----:B------:R-:W-:Y:S01]  /*1300*/  ISETP.GE.U32.AND.EX P0, PT, R16, RZ, PT, P0 ;  /* 0x000000ff1000720c */ /* 0x000fe20003f06100 */
[----:B------:R-:W-:Y:S01]  /*1310*/  FMUL R19, R10, R19 ;  /* 0x000000130a137220 */ /* 0x000fe20000400000 */
[----:B------:R-:W-:-:S03]  /*1320*/  @P4 IMAD.MOV.U32 R16, RZ, RZ, 0x7f800000 ;  /* 0x7f800000ff104424 */ /* 0x000fc600078e00ff */
[----:B------:R-:W-:-:S04]  /*1330*/  FFMA.FTZ R10, R10, R19, R10 ;  /* 0x000000130a0a7223 */ /* 0x000fc8000001000a */
[----:B------:R-:W-:Y:S01]  /*1340*/  FFMA.FTZ R10, R11, 0.69314718246459960938, R10 ;  /* 0x3f3172180b0a7823 */ /* 0x000fe2000001000a */
[----:B------:R-:W-:Y:S01]  /*1350*/  @P4 FFMA.FTZ R10, R15, R16, +INF ;  /* 0x7f8000000f0a4423 */ /* 0x000fe20000010010 */
[----:B--2---:R0:W-:Y:S04]  /*1360*/  STS.U16 [R0], R17 ;  /* 0x0000001100007388 */ /* 0x0041e80000000400 */
[----:B------:R-:W-:Y:S06]  /*1370*/  BAR.SYNC.DEFER_BLOCKING 0x0 ;  /* 0x0000000000007b1d */ /* 0x000fec0000010000 */
[----:B------:R-:W-:Y:S05]  /*1380*/  @P0 BRA `(.L_x_2) ;  /* 0x0000034000000947 */ /* 0x000fea0003800000 */
[----:B0-----:R-:W-:Y:S01]  /*1390*/  FMUL.M8 R10, R10, 0.36067375540733337402 ;  /* 0x3eb8aa3b0a0a7820 */ /* 0x001fe20000700000 */
        /* <DEDUP_REMOVED lines=25> */
[----:B------:R-:W-:Y:S01]  /*1530*/  IADD3 R12, R12, 0x4, RZ ;  /* 0x000000040c0c7810 */ /* 0x000fe20007ffe0ff */
[----:B0-----:R-:W-:-:S02]  /*1540*/  IMAD.U32 R14, R14, 0x10000, RZ ;  /* 0x000100000e0e7824 */ /* 0x001fc400078e00ff */
[----:B------:R-:W-:Y:S01]  /*1550*/  BAR.SYNC.DEFER_BLOCKING 0x0 ;  /* 0x0000000000007b1d */ /* 0x000fe20000010000 */
[----:B--2---:R-:W-:-:S04]  /*1560*/  IMAD.U32 R15, R10, 0x10000, RZ ;  /* 0x000100000a0f7824 */ /* 0x004fc800078e00ff */
[----:B------:R-:W-:-:S04]  /*1570*/  FADD R15, R14, R15 ;  /* 0x0000000f0e0f7221 */ /* 0x000fc80000000000 */
[----:B------:R-:W-:-:S04]  /*1580*/  FADD R15, -R4, R15 ;  /* 0x0000000f040f7221 */ /* 0x000fc80000000100 */
[----:B------:R-:W-:-:S05]  /*1590*/  FMUL R15, R15, 1.4426950216293334961 ;  /* 0x3fb8aa3b0f0f7820 */ /* 0x000fca0000400000 */
[----:B------:R-:W-:-:S13]  /*15a0*/  FSETP.GEU.AND P0, PT, R15, -126, PT ;  /* 0xc2fc00000f00780b */ /* 0x000fda0003f0e000 */
[----:B------:R-:W-:-:S04]  /*15b0*/  @!P0 FMUL R15, R15, 0.5 ;  /* 0x3f0000000f0f8820 */ /* 0x000fc80000400000 */
[----:B------:R-:W0:Y:S02]  /*15c0*/  MUFU.EX2 R14, R15 ;  /* 0x0000000f000e7308 */ /* 0x000e240000000800 */
[----:B0-----:R-:W-:Y:S01]  /*15d0*/  @!P0 FMUL R14, R14, R14 ;  /* 0x0000000e0e0e8220 */ /* 0x001fe20000400000 */
[----:B------:R-:W-:-:S03]  /*15e0*/  LEA R10, P0, R13, c[0x0][0x170], 0x1 ;  /* 0x00005c000d0a7a11 */ /* 0x000fc600078008ff */
[----:B------:R-:W-:-:S04]  /*15f0*/  @P1 FMUL R14, R14, 0.25 ;  /* 0x3e8000000e0e1820 */ /* 0x000fc80000400000 */
[----:B------:R-:W-:-:S04]  /*1600*/  @!P2 FMUL R14, R14, 16777216 ;  /* 0x4b8000000e0ea820 */ /* 0x000fc80000400000 */
[----:B-1----:R-:W-:-:S05]  /*1610*/  FMUL R14, R5, R14 ;  /* 0x0000000e050e7220 */ /* 0x002fca0000400000 */
[----:B------:R-:W-:-:S04]  /*1620*/  F2FP.BF16.PACK_AB R14, RZ, R14 ;  /* 0x0000000eff0e723e */ /* 0x000fc800000010ff */
[----:B------:R-:W-:Y:S02]  /*1630*/  PRMT R11, R14, 0x7610, R11 ;  /* 0x000076100e0b7816 */ /* 0x000fe4000000000b */
[----:B------:R-:W-:-:S03]  /*1640*/  SHF.R.S32.HI R14, RZ, 0x1f, R13 ;  /* 0x0000001fff0e7819 */ /* 0x000fc6000001140d */
[----:B------:R0:W-:Y:S04]  /*1650*/  STS.U16 [R6], R11 ;  /* 0x0000000b06007388 */ /* 0x0001e80000000400 */
[----:B------:R-:W-:Y:S01]  /*1660*/  BAR.SYNC.DEFER_BLOCKING 0x0 ;  /* 0x0000000000007b1d */ /* 0x000fe20000010000 */
[----:B0-----:R-:W-:Y:S02]  /*1670*/  LEA.HI.X R11, R13, c[0x0][0x174], R14, 0x1, P0 ;  /* 0x00005d000d0b7a11 */ /* 0x001fe400000f0c0e */
[----:B------:R-:W-:-:S03]  /*1680*/  ISETP.GE.U32.AND P0, PT, R12, 0x200, PT ;  /* 0x000002000c00780c */ /* 0x000fc60003f06070 */
[----:B------:R-:W0:Y:S04]  /*1690*/  LDS.U16 R17, [R0] ;  /* 0x0000000000117984 */ /* 0x000e280000000400 */
[----:B0-----:R0:W-:Y:S06]  /*16a0*/  STG.E.U16 [R10.64], R17 ;  /* 0x000000110a007986 */ /* 0x0011ec000c101504 */
[----:B------:R-:W-:Y:S05]  /*16b0*/  @!P0 BRA `(.L_x_3) ;  /* 0xfffff76000008947 */ /* 0x000fea000383ffff */
[----:B------:R-:W-:Y:S05]  /*16c0*/  EXIT ;  /* 0x000000000000794d */ /* 0x000fea0003800000 */
.L_x_2:
[----:B0-----:R-:W-:Y:S01]  /*16d0*/  MOV R0, 0x0 ;  /* 0x0000000000007802 */ /* 0x001fe20000000f00 */
[----:B------:R-:W-:-:S02]  /*16e0*/  IMAD.MOV.U32 R4, RZ, RZ, c[0x4][0x18] ;  /* 0x01000600ff047624 */ /* 0x000fc400078e00ff */
[----:B-1----:R-:W-:Y:S01]  /*16f0*/  IMAD.MOV.U32 R5, RZ, RZ, c[0x4][0x1c] ;  /* 0x01000700ff057624 */ /* 0x002fe200078e00ff */
[----:B------:R0:W1:Y:S01]  /*1700*/  LDC.64 R2, c[0x4][R0] ;  /* 0x0100000000027b82 */ /* 0x0000620000000a00 */
[----:B------:R-:W-:Y:S02]  /*1710*/  IMAD.MOV.U32 R6, RZ, RZ, c[0x4][0x10] ;  /* 0x01000400ff067624 */ /* 0x000fe400078e00ff */
[----:B------:R-:W-:Y:S02]  /*1720*/  IMAD.MOV.U32 R7, RZ, RZ, c[0x4][0x14] ;  /* 0x01000500ff077624 */ /* 0x000fe400078e00ff */
[----:B------:R-:W-:Y:S02]  /*1730*/  IMAD.MOV.U32 R8, RZ, RZ, 0x7a ;  /* 0x0000007aff087424 */ /* 0x000fe400078e00ff */
[----:B------:R-:W-:Y:S02]  /*1740*/  IMAD.MOV.U32 R10, RZ, RZ, c[0x4][0x8] ;  /* 0x01000200ff0a7624 */ /* 0x000fe400078e00ff */
[----:B------:R-:W-:-:S02]  /*1750*/  IMAD.MOV.U32 R11, RZ, RZ, c[0x4][0xc] ;  /* 0x01000300ff0b7624 */ /* 0x000fc400078e00ff */
[----:B------:R-:W-:Y:S02]  /*1760*/  IMAD.MOV.U32 R12, RZ, RZ, 0x1 ;  /* 0x00000001ff0c7424 */ /* 0x000fe400078e00ff */
[----:B------:R-:W-:Y:S02]  /*1770*/  IMAD.MOV.U32 R13, RZ, RZ, RZ ;  /* 0x000000ffff0d7224 */ /* 0x000fe400078e00ff */
[----:B0-----:R-:W-:-:S05]  /*1780*/  LEPC R14 ;  /* 0x00000000000e734e */ /* 0x001fca0000000000 */
[----:B------:R-:W-:Y:S02]  /*1790*/  MOV R9, 0x1800 ;  /* 0x0000180000097802 */ /* 0x000fe40000000f00 */
[----:B------:R-:W-:Y:S02]  /*17a0*/  MOV R20, 0x1780 ;  /* 0x0000178000147802 */ /* 0x000fe40000000f00 */
[----:B------:R-:W-:Y:S02]  /*17b0*/  MOV R21, 0x0 ;  /* 0x0000000000157802 */ /* 0x000fe40000000f00 */
[----:B------:R-:W-:Y:S02]  /*17c0*/  MOV R0, 0x0 ;  /* 0x0000000000007802 */ /* 0x000fe40000000f00 */
[----:B------:R-:W-:-:S04]  /*17d0*/  IADD3 R20, P0, P1, -R20, R9, R14 ;  /* 0x0000000914147210 */ /* 0x000fc8000791e10e */
[----:B------:R-:W-:-:S04]  /*17e0*/  IADD3.X R21, ~R0, R21, R15, P0, P1 ;  /* 0x0000001500157210 */ /* 0x000fc800007e250f */
[----:B-1----:R-:W-:Y:S05]  /*17f0*/  CALL.ABS.NOINC R2 ;  /* 0x0000000002007343 */ /* 0x002fea0003c00000 */
.L_x_0:
[----:B------:R-:W-:Y:S01]  /*1800*/  MOV R0, 0x0 ;  /* 0x0000000000007802 */ /* 0x000fe20000000f00 */
[----:B------:R-:W-:Y:S02]  /*1810*/  IMAD.MOV.U32 R4, RZ, RZ, c[0x4][0x30] ;  /* 0x01000c00ff047624 */ /* 0x000fe400078e00ff */
[----:B------:R-:W-:Y:S01]  /*1820*/  IMAD.MOV.U32 R5, RZ, RZ, c[0x4][0x34] ;  /* 0x01000d00ff057624 */ /* 0x000fe200078e00ff */
[----:B------:R0:W1:Y:S01]  /*1830*/  LDC.64 R2, c[0x4][R0] ;  /* 0x0100000000027b82 */ /* 0x0000620000000a00 */
[----:B------:R-:W-:Y:S02]  /*1840*/  IMAD.MOV.U32 R6, RZ, RZ, c[0x4][0x28] ;  /* 0x01000a00ff067624 */ /* 0x000fe400078e00ff */
[----:B------:R-:W-:Y:S02]  /*1850*/  IMAD.MOV.U32 R7, RZ, RZ, c[0x4][0x2c] ;  /* 0x01000b00ff077624 */ /* 0x000fe400078e00ff */
[----:B------:R-:W-:Y:S02]  /*1860*/  IMAD.MOV.U32 R8, RZ, RZ, 0x44 ;  /* 0x00000044ff087424 */ /* 0x000fe400078e00ff */
[----:B------:R-:W-:-:S02]  /*1870*/  IMAD.MOV.U32 R10, RZ, RZ, c[0x4][0x20] ;  /* 0x01000800ff0a7624 */ /* 0x000fc400078e00ff */
[----:B------:R-:W-:Y:S02]  /*1880*/  IMAD.MOV.U32 R11, RZ, RZ, c[0x4][0x24] ;  /* 0x01000900ff0b7624 */ /* 0x000fe400078e00ff */
[----:B0-----:R-:W-:Y:S02]  /*1890*/  IMAD.MOV.U32 R12, RZ, RZ, 0x1 ;  /* 0x00000001ff0c7424 */ /* 0x001fe400078e00ff */
[----:B------:R-:W-:-:S03]  /*18a0*/  IMAD.MOV.U32 R13, RZ, RZ, RZ ;  /* 0x000000ffff0d7224 */ /* 0x000fc600078e00ff */
[----:B------:R-:W-:-:S04]  /*18b0*/  LEPC R14 ;  /* 0x00000000000e734e */ /* 0x000fc80000000000 */
[----:B------:R-:W-:Y:S02]  /*18c0*/  MOV R9, 0x1930 ;  /* 0x0000193000097802 */ /* 0x000fe40000000f00 */
[----:B------:R-:W-:Y:S02]  /*18d0*/  MOV R20, 0x18b0 ;  /* 0x000018b000147802 */ /* 0x000fe40000000f00 */
[----:B------:R-:W-:Y:S02]  /*18e0*/  MOV R21, 0x0 ;  /* 0x0000000000157802 */ /* 0x000fe40000000f00 */
[----:B------:R-:W-:Y:S02]  /*18f0*/  MOV R0, 0x0 ;  /* 0x0000000000007802 */ /* 0x000fe40000000f00 */
[----:B------:R-:W-:-:S04]  /*1900*/  IADD3 R20, P0, P1, -R20, R9, R14 ;  /* 0x0000000914147210 */ /* 0x000fc8000791e10e */
[----:B------:R-:W-:-:S04]  /*1910*/  IADD3.X R21, ~R0, R21, R15, P0, P1 ;  /* 0x0000001500157210 */ /* 0x000fc800007e250f */
[----:B-1----:R-:W-:Y:S05]  /*1920*/  CALL.ABS.NOINC R2 ;  /* 0x0000000002007343 */ /* 0x002fea0003c00000 */
.L_x_4:
[----:B------:R-:W-:-:S00]  /*1930*/  BRA `(.L_x_4) ;  /* 0xfffffff000007947 */ /* 0x000fc0000383ffff */
[----:B------:R-:W-:-:S00]  /*1940*/  NOP ;  /* 0x0000000000007918 */ /* 0x000fc00000000000 */
        /* <DEDUP_REMOVED lines=11> */
.L_x_5:


//--------------------- .nv.global.init           --------------------------
	.section	.nv.global.init,"aw",@progbits
.nv.global.init:
	.type		assertFunc_1,@object
	.size		assertFunc_1,(assertFunc_0 - assertFunc_1)
assertFunc_1:
        /*0000*/ 	.byte	0x75, 0x6e, 0x6b, 0x6e, 0x6f, 0x77, 0x6e, 0x00
	.type		assertFunc_0,@object
	.size		assertFunc_0,(_$_str - assertFunc_0)
assertFunc_0:
        /*0008*/ 	.byte	0x75, 0x6e, 0x6b, 0x6e, 0x6f, 0x77, 0x6e, 0x00
	.type		_$_str,@object
	.size		_$_str,(assertMessage_1 - _$_str)
_$_str:
        /*0010*/ 	.byte	0x5f, 0x5f, 0x43, 0x55, 0x44, 0x41, 0x5f, 0x46, 0x54, 0x5a, 0x00
	.type		assertMessage_1,@object
	.size		assertMessage_1,(assertMessage_0 - assertMessage_1)
assertMessage_1:
        /*001b*/ 	.byte	0x69, 0x6e, 0x64, 0x65, 0x78, 0x20, 0x6f, 0x75, 0x74, 0x20, 0x6f, 0x66, 0x20, 0x62, 0x6f, 0x75
        /*002b*/ 	.byte	0x6e, 0x64, 0x73, 0x3a, 0x20, 0x30, 0x20, 0x3c, 0x3d, 0x20, 0x74, 0x6d, 0x70, 0x36, 0x36, 0x20
        /*003b*/ 	.byte	0x3c, 0x20, 0x33, 0x32, 0x00
	.type		assertMessage_0,@object
	.size		assertMessage_0,(assertFile_0 - assertMessage_0)
assertMessage_0:
        /*0040*/ 	.byte	0x69, 0x6e, 0x64, 0x65, 0x78, 0x20, 0x6f, 0x75, 0x74, 0x20, 0x6f, 0x66, 0x20, 0x62, 0x6f, 0x75
        /*0050*/ 	.byte	0x6e, 0x64, 0x73, 0x3a, 0x20, 0x30, 0x20, 0x3c, 0x3d, 0x20, 0x74, 0x6d, 0x70, 0x32, 0x38, 0x20
        /*0060*/ 	.byte	0x3c, 0x20, 0x33, 0x32, 0x00
	.type		assertFile_0,@object
	.size		assertFile_0,(assertFile_1 - assertFile_0)
assertFile_0:
        /*0065*/ 	.byte	0x2f, 0x74, 0x6d, 0x70, 0x2f, 0x74, 0x6f, 0x72, 0x63, 0x68, 0x69, 0x6e, 0x64, 0x75, 0x63, 0x74
        /*0075*/ 	.byte	0x6f, 0x72, 0x5f, 0x72, 0x6f, 0x6f, 0x74, 0x2f, 0x68, 0x34, 0x2f, 0x63, 0x68, 0x34, 0x62, 0x35
        /*0085*/ 	.byte	0x34, 0x70, 0x73, 0x75, 0x70, 0x33, 0x66, 0x61, 0x32, 0x63, 0x64, 0x66, 0x70, 0x35, 0x72, 0x37
        /*0095*/ 	.byte	0x69, 0x67, 0x6f, 0x76, 0x6a, 0x77, 0x62, 0x73, 0x67, 0x37, 0x62, 0x32, 0x77, 0x6a, 0x6b, 0x6b
        /*00a5*/ 	.byte	0x79, 0x32, 0x6e, 0x73, 0x6f, 0x73, 0x32, 0x61, 0x32, 0x64, 0x70, 0x32, 0x74, 0x6b, 0x65, 0x2e
        /*00b5*/ 	.byte	0x70, 0x79, 0x00
	.type		assertFile_1,@object
	.size		assertFile_1,(.L_1 - assertFile_1)
assertFile_1:
        /*00b8*/ 	.byte	0x2f, 0x74, 0x6d, 0x70, 0x2f, 0x74, 0x6f, 0x72, 0x63, 0x68, 0x69, 0x6e, 0x64, 0x75, 0x63, 0x74
        /*00c8*/ 	.byte	0x6f, 0x72, 0x5f, 0x72, 0x6f, 0x6f, 0x74, 0x2f, 0x68, 0x34, 0x2f, 0x63, 0x68, 0x34, 0x62, 0x35
        /*00d8*/ 	.byte	0x34, 0x70, 0x73, 0x75, 0x70, 0x33, 0x66, 0x61, 0x32, 0x63, 0x64, 0x66, 0x70, 0x35, 0x72, 0x37
        /*00e8*/ 	.byte	0x69, 0x67, 0x6f, 0x76, 0x6a, 0x77, 0x62, 0x73, 0x67, 0x37, 0x62, 0x32, 0x77, 0x6a, 0x6b, 0x6b
        /*00f8*/ 	.byte	0x79, 0x32, 0x6e, 0x73, 0x6f, 0x73, 0x32, 0x61, 0x32, 0x64, 0x70, 0x32, 0x74, 0x6b, 0x65, 0x2e
        /*0108*/ 	.byte	0x70, 0x79, 0x00
.L_1:


//--------------------- .nv.shared.triton_red_fused__softmax__to_copy_add_2 --------------------------
	.section	.nv.shared.triton_red_fused__softmax__to_copy_add_2,"aw",@nobits
	.sectionflags	@""
	.align	16


//--------------------- SYMBOLS --------------------------

	.type		__assertfail,@function
